//
// Generated by NVIDIA NVVM Compiler
//
// Compiler Build ID: CL-36424714
// Cuda compilation tools, release 13.0, V13.0.88
// Based on NVVM 20.0.0
//

.version 9.0
.target sm_100
.address_size 64

	// .globl	_Z23histogram_shared_memoryPiS_
// _ZZ23histogram_shared_memoryPiS_E5cache has been demoted

.visible .entry _Z23histogram_shared_memoryPiS_(
	.param .u64 .ptr .align 1 _Z23histogram_shared_memoryPiS__param_0,
	.param .u64 .ptr .align 1 _Z23histogram_shared_memoryPiS__param_1
)
{
	.reg .pred 	%p<7>;
	.reg .b32 	%r<58>;
	.reg .b64 	%rd<15>;
	// demoted variable
	.shared .align 4 .b8 _ZZ23histogram_shared_memoryPiS_E5cache[1024];
	ld.param.u64 	%rd2, [_Z23histogram_shared_memoryPiS__param_0];
	ld.param.u64 	%rd3, [_Z23histogram_shared_memoryPiS__param_1];
	cvta.to.global.u64 	%rd1, %rd3;
	mov.u32 	%r1, %tid.x;
	mov.u32 	%r14, %ntid.x;
	mov.u32 	%r15, %ctaid.x;
	mad.lo.s32 	%r56, %r14, %r15, %r1;
	mov.u32 	%r16, %nctaid.x;
	mul.lo.s32 	%r3, %r14, %r16;
	shl.b32 	%r17, %r1, 2;
	mov.u32 	%r18, _ZZ23histogram_shared_memoryPiS_E5cache;
	add.s32 	%r4, %r18, %r17;
	mov.b32 	%r19, 0;
	st.shared.u32 	[%r4], %r19;
	bar.sync 	0;
	setp.gt.s32 	%p1, %r56, 999;
	@%p1 bra 	$L__BB0_7;
	add.s32 	%r20, %r56, %r3;
	max.s32 	%r21, %r20, 1000;
	setp.lt.s32 	%p2, %r20, 1000;
	selp.u32 	%r22, 1, 0, %p2;
	add.s32 	%r23, %r20, %r22;
	sub.s32 	%r24, %r21, %r23;
	div.u32 	%r25, %r24, %r3;
	add.s32 	%r5, %r25, %r22;
	and.b32  	%r26, %r5, 3;
	setp.eq.s32 	%p3, %r26, 3;
	@%p3 bra 	$L__BB0_4;
	add.s32 	%r27, %r5, 1;
	and.b32  	%r28, %r27, 3;
	neg.s32 	%r54, %r28;
$L__BB0_3:
	.pragma "nounroll";
	mul.wide.s32 	%rd4, %r56, 4;
	add.s64 	%rd5, %rd1, %rd4;
	ld.global.u32 	%r29, [%rd5];
	shl.b32 	%r30, %r29, 2;
	add.s32 	%r32, %r18, %r30;
	atom.shared.add.u32 	%r33, [%r32], 1;
	add.s32 	%r56, %r56, %r3;
	add.s32 	%r54, %r54, 1;
	setp.ne.s32 	%p4, %r54, 0;
	@%p4 bra 	$L__BB0_3;
$L__BB0_4:
	setp.lt.u32 	%p5, %r5, 3;
	@%p5 bra 	$L__BB0_7;
	mul.wide.s32 	%rd8, %r3, 4;
	shl.b32 	%r51, %r3, 2;
$L__BB0_6:
	mul.wide.s32 	%rd6, %r56, 4;
	add.s64 	%rd7, %rd1, %rd6;
	ld.global.u32 	%r34, [%rd7];
	shl.b32 	%r35, %r34, 2;
	add.s32 	%r37, %r18, %r35;
	atom.shared.add.u32 	%r38, [%r37], 1;
	add.s64 	%rd9, %rd7, %rd8;
	ld.global.u32 	%r39, [%rd9];
	shl.b32 	%r40, %r39, 2;
	add.s32 	%r41, %r18, %r40;
	atom.shared.add.u32 	%r42, [%r41], 1;
	add.s64 	%rd10, %rd9, %rd8;
	ld.global.u32 	%r43, [%rd10];
	shl.b32 	%r44, %r43, 2;
	add.s32 	%r45, %r18, %r44;
	atom.shared.add.u32 	%r46, [%r45], 1;
	add.s64 	%rd11, %rd10, %rd8;
	ld.global.u32 	%r47, [%rd11];
	shl.b32 	%r48, %r47, 2;
	add.s32 	%r49, %r18, %r48;
	atom.shared.add.u32 	%r50, [%r49], 1;
	add.s32 	%r56, %r51, %r56;
	setp.lt.s32 	%p6, %r56, 1000;
	@%p6 bra 	$L__BB0_6;
$L__BB0_7:
	cvta.to.global.u64 	%rd12, %rd2;
	bar.sync 	0;
	mul.wide.u32 	%rd13, %r1, 4;
	add.s64 	%rd14, %rd12, %rd13;
	ld.shared.u32 	%r52, [%r4];
	atom.global.add.u32 	%r53, [%rd14], %r52;
	ret;

}


// ===== COMPILED SASS (sm_100) =====

	.target	sm_100

	.elftype	@"ET_EXEC"


//--------------------- .note.nv.tkinfo           --------------------------
	.section	.note.nv.tkinfo,"",@"SHT_NOTE"
	.sectionflags	@"SHF_NOTE_NV_TKINFO"
	.tkinfo
        /*0018*/ 	.word	0x00000002
        /*0030*/ 	.string	""
        /*0030*/ 	.string	"ptxas"
        /*0030*/ 	.string	"Cuda compilation tools, release 13.0, V13.0.88"
        /*0030*/ 	.string	"Build cuda_13.0.r13.0/compiler.36424714_0"
        /*0030*/ 	.string	"-arch sm_100 -m 64 "



//--------------------- .note.nv.cuinfo           --------------------------
	.section	.note.nv.cuinfo,"",@"SHT_NOTE"
	.sectionflags	@"SHF_NOTE_NV_CUINFO"
        /*0018*/ 	.short	0x0002
        /*001a*/ 	.short	0x0064
        /*001c*/ 	.short	0x0082
	.zero		2


//--------------------- .nv.info                  --------------------------
	.section	.nv.info,"",@"SHT_CUDA_INFO"
	.align	4


	//----- nvinfo : EIATTR_REGCOUNT
	.align		4
        /*0000*/ 	.byte	0x04, 0x2f
        /*0002*/ 	.short	(.L_1 - .L_0)
	.align		4
.L_0:
        /*0004*/ 	.word	index@(_Z23histogram_shared_memoryPiS_)
        /*0008*/ 	.word	0x00000015


	//----- nvinfo : EIATTR_FRAME_SIZE
	.align		4
.L_1:
        /*000c*/ 	.byte	0x04, 0x11
        /*000e*/ 	.short	(.L_3 - .L_2)
	.align		4
.L_2:
        /*0010*/ 	.word	index@(_Z23histogram_shared_memoryPiS_)
        /*0014*/ 	.word	0x00000000


	//----- nvinfo : EIATTR_MIN_STACK_SIZE
	.align		4
.L_3:
        /*0018*/ 	.byte	0x04, 0x12
        /*001a*/ 	.short	(.L_5 - .L_4)
	.align		4
.L_4:
        /*001c*/ 	.word	index@(_Z23histogram_shared_memoryPiS_)
        /*0020*/ 	.word	0x00000000
.L_5:


//--------------------- .nv.compat                --------------------------
	.section	.nv.compat,"",@"SHT_CUDA_COMPAT_INFO"
	.align	4
        /*0000*/ 	.byte	0x02, 0x09, 0x00, 0x00, 0x02, 0x02, 0x01, 0x00, 0x02, 0x05, 0x05, 0x00, 0x03, 0x07, 0x01, 0x01
        /*0010*/ 	.byte	0x02, 0x03, 0x00, 0x00, 0x02, 0x06, 0x01, 0x00, 0x04, 0x0b, 0x08, 0x00, 0x09, 0x00, 0x00, 0x00
        /*0020*/ 	.byte	0x00, 0x00, 0x00, 0x00


//--------------------- .nv.info._Z23histogram_shared_memoryPiS_ --------------------------
	.section	.nv.info._Z23histogram_shared_memoryPiS_,"",@"SHT_CUDA_INFO"
	.sectionflags	@""
	.align	4


	//----- nvinfo : EIATTR_CUDA_API_VERSION
	.align		4
        /*0000*/ 	.byte	0x04, 0x37
        /*0002*/ 	.short	(.L_7 - .L_6)
.L_6:
        /*0004*/ 	.word	0x00000082


	//----- nvinfo : EIATTR_KPARAM_INFO
	.align		4
.L_7:
        /*0008*/ 	.byte	0x04, 0x17
        /*000a*/ 	.short	(.L_9 - .L_8)
.L_8:
        /*000c*/ 	.word	0x00000000
        /*0010*/ 	.short	0x0001
        /*0012*/ 	.short	0x0008
        /*0014*/ 	.byte	0x00, 0xf5, 0x21, 0x00


	//----- nvinfo : EIATTR_KPARAM_INFO
	.align		4
.L_9:
        /*0018*/ 	.byte	0x04, 0x17
        /*001a*/ 	.short	(.L_11 - .L_10)
.L_10:
        /*001c*/ 	.word	0x00000000
        /*0020*/ 	.short	0x0000
        /*0022*/ 	.short	0x0000
        /*0024*/ 	.byte	0x00, 0xf5, 0x21, 0x00


	//----- nvinfo : EIATTR_SPARSE_MMA_MASK
	.align		4
.L_11:
        /*0028*/ 	.byte	0x03, 0x50
        /*002a*/ 	.short	0x0000


	//----- nvinfo : EIATTR_MAXREG_COUNT
	.align		4
        /*002c*/ 	.byte	0x03, 0x1b
        /*002e*/ 	.short	0x00ff


	//----- nvinfo : EIATTR_NUM_BARRIERS
	.align		4
        /*0030*/ 	.byte	0x02, 0x4c
        /*0032*/ 	.byte	0x01
	.zero		1


	//----- nvinfo : EIATTR_MERCURY_ISA_VERSION
	.align		4
        /*0034*/ 	.byte	0x03, 0x5f
        /*0036*/ 	.short	0x0101


	//----- nvinfo : EIATTR_VRC_CTA_INIT_COUNT
	.align		4
        /*0038*/ 	.byte	0x02, 0x4a
	.zero		1
	.zero		1


	//----- nvinfo : EIATTR_EXIT_INSTR_OFFSETS
	.align		4
        /*003c*/ 	.byte	0x04, 0x1c
        /*003e*/ 	.short	(.L_13 - .L_12)


	//   ....[0]....
.L_12:
        /*0040*/ 	.word	0x00000560


	//----- nvinfo : EIATTR_CRS_STACK_SIZE
	.align		4
.L_13:
        /*0044*/ 	.byte	0x04, 0x1e
        /*0046*/ 	.short	(.L_15 - .L_14)
.L_14:
        /*0048*/ 	.word	0x00000000


	//----- nvinfo : EIATTR_CBANK_PARAM_SIZE
	.align		4
.L_15:
        /*004c*/ 	.byte	0x03, 0x19
        /*004e*/ 	.short	0x0010


	//----- nvinfo : EIATTR_PARAM_CBANK
	.align		4
        /*0050*/ 	.byte	0x04, 0x0a
        /*0052*/ 	.short	(.L_17 - .L_16)
	.align		4
.L_16:
        /*0054*/ 	.word	index@(.nv.constant0._Z23histogram_shared_memoryPiS_)
        /*0058*/ 	.short	0x0380
        /*005a*/ 	.short	0x0010


	//----- nvinfo : EIATTR_SW_WAR
	.align		4
.L_17:
        /*005c*/ 	.byte	0x04, 0x36
        /*005e*/ 	.short	(.L_19 - .L_18)
.L_18:
        /*0060*/ 	.word	0x00000008
.L_19:


//--------------------- .nv.callgraph             --------------------------
	.section	.nv.callgraph,"",@"SHT_CUDA_CALLGRAPH"
	.align	4
	.sectionentsize	8
	.align		4
        /*0000*/ 	.word	0x00000000
	.align		4
        /*0004*/ 	.word	0xffffffff
	.align		4
        /*0008*/ 	.word	0x00000000
	.align		4
        /*000c*/ 	.word	0xfffffffe
	.align		4
        /*0010*/ 	.word	0x00000000
	.align		4
        /*0014*/ 	.word	0xfffffffd
	.align		4
        /*0018*/ 	.word	0x00000000
	.align		4
        /*001c*/ 	.word	0xfffffffc


//--------------------- .text._Z23histogram_shared_memoryPiS_ --------------------------
	.section	.text._Z23histogram_shared_memoryPiS_,"ax",@progbits
	.align	128
        .global         _Z23histogram_shared_memoryPiS_
        .type           _Z23histogram_shared_memoryPiS_,@function
        .size           _Z23histogram_shared_memoryPiS_,(.L_x_7 - _Z23histogram_shared_memoryPiS_)
        .other          _Z23histogram_shared_memoryPiS_,@"STO_CUDA_ENTRY STV_DEFAULT"
_Z23histogram_shared_memoryPiS_:
.text._Z23histogram_shared_memoryPiS_:
[----:B------:R-:W-:Y:S01]  /*0000*/  LDC R1, c[0x0][0x37c] ;  /* 0x0000df00ff017b82 */ /* 0x000fe20000000800 */
[----:B------:R-:W0:Y:S07]  /*0010*/  S2R R0, SR_TID.X ;  /* 0x0000000000007919 */ /* 0x000e2e0000002100 */
[----:B------:R-:W1:Y:S01]  /*0020*/  S2UR UR5, SR_CgaCtaId ;  /* 0x00000000000579c3 */ /* 0x000e620000008800 */
[----:B------:R-:W2:Y:S01]  /*0030*/  LDCU UR8, c[0x0][0x360] ;  /* 0x00006c00ff0877ac */ /* 0x000ea20008000800 */
[----:B------:R-:W-:Y:S01]  /*0040*/  BSSY.RECONVERGENT B0, `(.L_x_0) ;  /* 0x000004c000007945 */ /* 0x000fe20003800200 */
[----:B------:R-:W3:Y:S01]  /*0050*/  S2R R7, SR_CTAID.X ;  /* 0x0000000000077919 */ /* 0x000ee20000002500 */
[----:B------:R-:W-:Y:S01]  /*0060*/  UMOV UR4, 0x400 ;  /* 0x0000040000047882 */ /* 0x000fe20000000000 */
[----:B------:R-:W4:Y:S03]  /*0070*/  LDCU.64 UR6, c[0x0][0x358] ;  /* 0x00006b00ff0677ac */ /* 0x000f260008000a00 */
[----:B------:R-:W2:Y:S01]  /*0080*/  LDC R2, c[0x0][0x370] ;  /* 0x0000dc00ff027b82 */ /* 0x000ea20000000800 */
[----:B-1----:R-:W-:-:S06]  /*0090*/  ULEA UR4, UR5, UR4, 0x18 ;  /* 0x0000000405047291 */ /* 0x002fcc000f8ec0ff */
[----:B0-----:R-:W-:Y:S01]  /*00a0*/  LEA R3, R0, UR4, 0x2 ;  /* 0x0000000400037c11 */ /* 0x001fe2000f8e10ff */
[----:B--2---:R-:W-:Y:S02]  /*00b0*/  IMAD R2, R2, UR8, RZ ;  /* 0x0000000802027c24 */ /* 0x004fe4000f8e02ff */
[----:B---3--:R-:W-:Y:S02]  /*00c0*/  IMAD R7, R7, UR8, R0 ;  /* 0x0000000807077c24 */ /* 0x008fe4000f8e0200 */
[----:B------:R0:W-:Y:S01]  /*00d0*/  STS [R3], RZ ;  /* 0x000000ff03007388 */ /* 0x0001e20000000800 */
[----:B------:R-:W-:Y:S02]  /*00e0*/  BAR.SYNC.DEFER_BLOCKING 0x0 ;  /* 0x0000000000007b1d */ /* 0x000fe40000010000 */
[----:B------:R-:W-:-:S13]  /*00f0*/  ISETP.GT.AND P0, PT, R7, 0x3e7, PT ;  /* 0x000003e70700780c */ /* 0x000fda0003f04270 */
[----:B0---4-:R-:W-:Y:S05]  /*0100*/  @P0 BRA `(.L_x_1) ;  /* 0x0000000000fc0947 */ /* 0x011fea0003800000 */
[----:B------:R-:W0:Y:S01]  /*0110*/  I2F.U32.RP R10, R2 ;  /* 0x00000002000a7306 */ /* 0x000e220000209000 */
[C---:B------:R-:W-:Y:S01]  /*0120*/  IMAD.IADD R6, R2.reuse, 0x1, R7 ;  /* 0x0000000102067824 */ /* 0x040fe200078e0207 */
[----:B------:R-:W-:Y:S01]  /*0130*/  ISETP.NE.U32.AND P2, PT, R2, RZ, PT ;  /* 0x000000ff0200720c */ /* 0x000fe20003f45070 */
[----:B------:R-:W-:Y:S01]  /*0140*/  IMAD.MOV R11, RZ, RZ, -R2 ;  /* 0x000000ffff0b7224 */ /* 0x000fe200078e0a02 */
[----:B------:R-:W-:Y:S02]  /*0150*/  BSSY.RECONVERGENT B1, `(.L_x_2) ;  /* 0x0000026000017945 */ /* 0x000fe40003800200 */
[C---:B------:R-:W-:Y:S02]  /*0160*/  ISETP.GE.AND P0, PT, R6.reuse, 0x3e8, PT ;  /* 0x000003e80600780c */ /* 0x040fe40003f06270 */
[----:B------:R-:W-:Y:S02]  /*0170*/  VIMNMX R9, PT, PT, R6, 0x3e8, !PT ;  /* 0x000003e806097848 */ /* 0x000fe40007fe0100 */
[----:B------:R-:W-:-:S04]  /*0180*/  SEL R8, RZ, 0x1, P0 ;  /* 0x00000001ff087807 */ /* 0x000fc80000000000 */
[----:B------:R-:W-:Y:S01]  /*0190*/  IADD3 R9, PT, PT, R9, -R6, -R8 ;  /* 0x8000000609097210 */ /* 0x000fe20007ffe808 */
[----:B0-----:R-:W0:Y:S02]  /*01a0*/  MUFU.RCP R10, R10 ;  /* 0x0000000a000a7308 */ /* 0x001e240000001000 */
[----:B0-----:R-:W-:-:S06]  /*01b0*/  VIADD R4, R10, 0xffffffe ;  /* 0x0ffffffe0a047836 */ /* 0x001fcc0000000000 */
[----:B------:R0:W1:Y:S02]  /*01c0*/  F2I.FTZ.U32.TRUNC.NTZ R5, R4 ;  /* 0x0000000400057305 */ /* 0x000064000021f000 */
[----:B0-----:R-:W-:Y:S02]  /*01d0*/  HFMA2 R4, -RZ, RZ, 0, 0 ;  /* 0x00000000ff047431 */ /* 0x001fe400000001ff */
[----:B-1----:R-:W-:-:S04]  /*01e0*/  IMAD R11, R11, R5, RZ ;  /* 0x000000050b0b7224 */ /* 0x002fc800078e02ff */
[----:B------:R-:W-:-:S06]  /*01f0*/  IMAD.HI.U32 R10, R5, R11, R4 ;  /* 0x0000000b050a7227 */ /* 0x000fcc00078e0004 */
[----:B------:R-:W-:-:S04]  /*0200*/  IMAD.HI.U32 R11, R10, R9, RZ ;  /* 0x000000090a0b7227 */ /* 0x000fc800078e00ff */
[----:B------:R-:W-:-:S04]  /*0210*/  IMAD.MOV R4, RZ, RZ, -R11 ;  /* 0x000000ffff047224 */ /* 0x000fc800078e0a0b */
[----:B------:R-:W-:Y:S02]  /*0220*/  IMAD R9, R2, R4, R9 ;  /* 0x0000000402097224 */ /* 0x000fe400078e0209 */
[----:B------:R-:W0:Y:S03]  /*0230*/  LDC.64 R4, c[0x0][0x388] ;  /* 0x0000e200ff047b82 */ /* 0x000e260000000a00 */
[----:B------:R-:W-:-:S13]  /*0240*/  ISETP.GE.U32.AND P0, PT, R9, R2, PT ;  /* 0x000000020900720c */ /* 0x000fda0003f06070 */
[----:B------:R-:W-:Y:S01]  /*0250*/  @P0 IMAD.IADD R9, R9, 0x1, -R2 ;  /* 0x0000000109090824 */ /* 0x000fe200078e0a02 */
[----:B------:R-:W-:-:S04]  /*0260*/  @P0 IADD3 R11, PT, PT, R11, 0x1, RZ ;  /* 0x000000010b0b0810 */ /* 0x000fc80007ffe0ff */
[----:B------:R-:W-:-:S13]  /*0270*/  ISETP.GE.U32.AND P1, PT, R9, R2, PT ;  /* 0x000000020900720c */ /* 0x000fda0003f26070 */
[----:B------:R-:W-:Y:S01]  /*0280*/  @P1 VIADD R11, R11, 0x1 ;  /* 0x000000010b0b1836 */ /* 0x000fe20000000000 */
[----:B------:R-:W-:-:S05]  /*0290*/  @!P2 LOP3.LUT R11, RZ, R2, RZ, 0x33, !PT ;  /* 0x00000002ff0ba212 */ /* 0x000fca00078e33ff */
[----:B------:R-:W-:-:S05]  /*02a0*/  IMAD.IADD R6, R8, 0x1, R11 ;  /* 0x0000000108067824 */ /* 0x000fca00078e020b */
[C---:B------:R-:W-:Y:S02]  /*02b0*/  LOP3.LUT R8, R6.reuse, 0x3, RZ, 0xc0, !PT ;  /* 0x0000000306087812 */ /* 0x040fe400078ec0ff */
[----:B------:R-:W-:Y:S02]  /*02c0*/  ISETP.GE.U32.AND P1, PT, R6, 0x3, PT ;  /* 0x000000030600780c */ /* 0x000fe40003f26070 */
[----:B------:R-:W-:-:S13]  /*02d0*/  ISETP.NE.AND P0, PT, R8, 0x3, PT ;  /* 0x000000030800780c */ /* 0x000fda0003f05270 */
[----:B0-----:R-:W-:Y:S05]  /*02e0*/  @!P0 BRA `(.L_x_3) ;  /* 0x0000000000308947 */ /* 0x001fea0003800000 */
[----:B------:R-:W0:Y:S01]  /*02f0*/  LDC.64 R10, c[0x0][0x388] ;  /* 0x0000e200ff0a7b82 */ /* 0x000e220000000a00 */
[----:B------:R-:W-:-:S04]  /*0300*/  IADD3 R6, PT, PT, R6, 0x1, RZ ;  /* 0x0000000106067810 */ /* 0x000fc80007ffe0ff */
[----:B------:R-:W-:-:S05]  /*0310*/  LOP3.LUT R6, R6, 0x3, RZ, 0xc0, !PT ;  /* 0x0000000306067812 */ /* 0x000fca00078ec0ff */
[----:B------:R-:W-:-:S07]  /*0320*/  IMAD.MOV R6, RZ, RZ, -R6 ;  /* 0x000000ffff067224 */ /* 0x000fce00078e0a06 */
.L_x_4:
[----:B0-----:R-:W-:-:S06]  /*0330*/  IMAD.WIDE R8, R7, 0x4, R10 ;  /* 0x0000000407087825 */ /* 0x001fcc00078e020a */
[----:B------:R-:W2:Y:S01]  /*0340*/  LDG.E R8, desc[UR6][R8.64] ;  /* 0x0000000608087981 */ /* 0x000ea2000c1e1900 */
[----:B------:R-:W-:Y:S01]  /*0350*/  VIADD R6, R6, 0x1 ;  /* 0x0000000106067836 */ /* 0x000fe20000000000 */
[----:B------:R-:W-:-:S04]  /*0360*/  IADD3 R7, PT, PT, R2, R7, RZ ;  /* 0x0000000702077210 */ /* 0x000fc80007ffe0ff */
[----:B------:R-:W-:Y:S02]  /*0370*/  ISETP.NE.AND P0, PT, R6, RZ, PT ;  /* 0x000000ff0600720c */ /* 0x000fe40003f05270 */
[----:B-12---:R-:W-:-:S05]  /*0380*/  LEA R12, R8, UR4, 0x2 ;  /* 0x00000004080c7c11 */ /* 0x006fca000f8e10ff */
[----:B------:R1:W-:Y:S06]  /*0390*/  ATOMS.POPC.INC.32 RZ, [R12+URZ] ;  /* 0x000000000cff7f8c */ /* 0x0003ec000d8000ff */
[----:B------:R-:W-:Y:S05]  /*03a0*/  @P0 BRA `(.L_x_4) ;  /* 0xfffffffc00e00947 */ /* 0x000fea000383ffff */
.L_x_3:
[----:B------:R-:W-:Y:S05]  /*03b0*/  BSYNC.RECONVERGENT B1 ;  /* 0x0000000000017941 */ /* 0x000fea0003800200 */
.L_x_2:
[----:B------:R-:W-:Y:S05]  /*03c0*/  @!P1 BRA `(.L_x_1) ;  /* 0x00000000004c9947 */ /* 0x000fea0003800000 */
.L_x_5:
[----:B------:R-:W-:-:S04]  /*03d0*/  IMAD.WIDE R14, R7, 0x4, R4 ;  /* 0x00000004070e7825 */ /* 0x000fc800078e0204 */
[C---:B------:R-:W-:Y:S02]  /*03e0*/  IMAD.WIDE R8, R2.reuse, 0x4, R14 ;  /* 0x0000000402087825 */ /* 0x040fe400078e020e */
[----:B------:R-:W2:Y:S02]  /*03f0*/  LDG.E R14, desc[UR6][R14.64] ;  /* 0x000000060e0e7981 */ /* 0x000ea4000c1e1900 */
[C---:B------:R-:W-:Y:S02]  /*0400*/  IMAD.WIDE R10, R2.reuse, 0x4, R8 ;  /* 0x00000004020a7825 */ /* 0x040fe400078e0208 */
[----:B------:R-:W3:Y:S02]  /*0410*/  LDG.E R8, desc[UR6][R8.64] ;  /* 0x0000000608087981 */ /* 0x000ee4000c1e1900 */
[C---:B-1----:R-:W-:Y:S02]  /*0420*/  IMAD.WIDE R12, R2.reuse, 0x4, R10 ;  /* 0x00000004020c7825 */ /* 0x042fe400078e020a */
[----:B------:R-:W4:Y:S04]  /*0430*/  LDG.E R10, desc[UR6][R10.64] ;  /* 0x000000060a0a7981 */ /* 0x000f28000c1e1900 */
[----:B------:R-:W5:Y:S01]  /*0440*/  LDG.E R12, desc[UR6][R12.64] ;  /* 0x000000060c0c7981 */ /* 0x000f62000c1e1900 */
[----:B------:R-:W-:-:S05]  /*0450*/  IMAD R7, R2, 0x4, R7 ;  /* 0x0000000402077824 */ /* 0x000fca00078e0207 */
[----:B------:R-:W-:Y:S02]  /*0460*/  ISETP.GE.AND P0, PT, R7, 0x3e8, PT ;  /* 0x000003e80700780c */ /* 0x000fe40003f06270 */
[----:B0-2---:R-:W-:-:S05]  /*0470*/  LEA R6, R14, UR4, 0x2 ;  /* 0x000000040e067c11 */ /* 0x005fca000f8e10ff */
[----:B------:R0:W-:Y:S01]  /*0480*/  ATOMS.POPC.INC.32 RZ, [R6+URZ] ;  /* 0x0000000006ff7f8c */ /* 0x0001e2000d8000ff */
[----:B---3--:R-:W-:-:S05]  /*0490*/  LEA R16, R8, UR4, 0x2 ;  /* 0x0000000408107c11 */ /* 0x008fca000f8e10ff */
[----:B------:R0:W-:Y:S01]  /*04a0*/  ATOMS.POPC.INC.32 RZ, [R16+URZ] ;  /* 0x0000000010ff7f8c */ /* 0x0001e2000d8000ff */
[----:B----4-:R-:W-:Y:S02]  /*04b0*/  LEA R17, R10, UR4, 0x2 ;  /* 0x000000040a117c11 */ /* 0x010fe4000f8e10ff */
[----:B-----5:R-:W-:-:S03]  /*04c0*/  LEA R18, R12, UR4, 0x2 ;  /* 0x000000040c127c11 */ /* 0x020fc6000f8e10ff */
[----:B------:R0:W-:Y:S04]  /*04d0*/  ATOMS.POPC.INC.32 RZ, [R17+URZ] ;  /* 0x0000000011ff7f8c */ /* 0x0001e8000d8000ff */
[----:B------:R0:W-:Y:S01]  /*04e0*/  ATOMS.POPC.INC.32 RZ, [R18+URZ] ;  /* 0x0000000012ff7f8c */ /* 0x0001e2000d8000ff */
[----:B------:R-:W-:Y:S05]  /*04f0*/  @!P0 BRA `(.L_x_5) ;  /* 0xfffffffc00b48947 */ /* 0x000fea000383ffff */
.L_x_1:
[----:B------:R-:W-:Y:S05]  /*0500*/  BSYNC.RECONVERGENT B0 ;  /* 0x0000000000007941 */ /* 0x000fea0003800200 */
.L_x_0:
[----:B------:R-:W-:Y:S08]  /*0510*/  BAR.SYNC.DEFER_BLOCKING 0x0 ;  /* 0x0000000000007b1d */ /* 0x000ff00000010000 */
[----:B------:R-:W2:Y:S01]  /*0520*/  LDC.64 R4, c[0x0][0x380] ;  /* 0x0000e000ff047b82 */ /* 0x000ea20000000a00 */
[----:B------:R-:W3:Y:S01]  /*0530*/  LDS R3, [R3] ;  /* 0x0000000003037984 */ /* 0x000ee20000000800 */
[----:B--2---:R-:W-:-:S05]  /*0540*/  IMAD.WIDE.U32 R4, R0, 0x4, R4 ;  /* 0x0000000400047825 */ /* 0x004fca00078e0004 */
[----:B---3--:R-:W-:Y:S01]  /*0550*/  REDG.E.ADD.STRONG.GPU desc[UR6][R4.64], R3 ;  /* 0x000000030400798e */ /* 0x008fe2000c12e106 */
[----:B------:R-:W-:Y:S05]  /*0560*/  EXIT ;  /* 0x000000000000794d */ /* 0x000fea0003800000 */
.L_x_6:
[----:B------:R-:W-:-:S00]  /*0570*/  BRA `(.L_x_6) ;  /* 0xfffffffc00fc7947 */ /* 0x000fc0000383ffff */
[----:B------:R-:W-:-:S00]  /*0580*/  NOP ;  /* 0x0000000000007918 */ /* 0x000fc00000000000 */
[----:B------:R-:W-:-:S00]  /*0590*/  NOP ;  /* 0x0000000000007918 */ /* 0x000fc00000000000 */
[----:B------:R-:W-:-:S00]  /*05a0*/  NOP ;  /* 0x0000000000007918 */ /* 0x000fc00000000000 */
[----:B------:R-:W-:-:S00]  /*05b0*/  NOP ;  /* 0x0000000000007918 */ /* 0x000fc00000000000 */
[----:B------:R-:W-:-:S00]  /*05c0*/  NOP ;  /* 0x0000000000007918 */ /* 0x000fc00000000000 */
[----:B------:R-:W-:-:S00]  /*05d0*/  NOP ;  /* 0x0000000000007918 */ /* 0x000fc00000000000 */
[----:B------:R-:W-:-:S00]  /*05e0*/  NOP ;  /* 0x0000000000007918 */ /* 0x000fc00000000000 */
[----:B------:R-:W-:-:S00]  /*05f0*/  NOP ;  /* 0x0000000000007918 */ /* 0x000fc00000000000 */
.L_x_7:


//--------------------- .nv.shared._Z23histogram_shared_memoryPiS_ --------------------------
	.section	.nv.shared._Z23histogram_shared_memoryPiS_,"aw",@nobits
	.sectionflags	@""
	.align	4
.nv.shared._Z23histogram_shared_memoryPiS_:
	.zero		2048


//--------------------- .nv.shared.reserved.0     --------------------------
	.section	.nv.shared.reserved.0,"aw",@nobits
	.weak		__nv_reservedSMEM_offset_0_alias
	.size		__nv_reservedSMEM_offset_0_alias, 0, 64
	.other		__nv_reservedSMEM_offset_0_alias,@"STO_CUDA_RESERVED_SHARED STV_DEFAULT"
__nv_reservedSMEM_offset_0_alias:
	.zero		0
	.zero		64


//--------------------- .nv.constant0._Z23histogram_shared_memoryPiS_ --------------------------
	.section	.nv.constant0._Z23histogram_shared_memoryPiS_,"a",@progbits
	.sectionflags	@""
	.align	4
.nv.constant0._Z23histogram_shared_memoryPiS_:
	.zero		912


//--------------------- SYMBOLS --------------------------

	.type		.nv.reservedSmem.offset0,@object
	.size		.nv.reservedSmem.offset0,0x4
	.type		.nv.reservedSmem.cap,@object
	.size		.nv.reservedSmem.cap,0x4
